//
// Generated by NVIDIA NVVM Compiler
//
// Compiler Build ID: CL-36424714
// Cuda compilation tools, release 13.0, V13.0.88
// Based on NVVM 20.0.0
//

.version 9.0
.target sm_100
.address_size 64

	// .globl	_Z21selection_sort_kernelPii

.visible .entry _Z21selection_sort_kernelPii(
	.param .u64 .ptr .align 1 _Z21selection_sort_kernelPii_param_0,
	.param .u32 _Z21selection_sort_kernelPii_param_1
)
{
	.reg .pred 	%p<41>;
	.reg .b32 	%r<175>;
	.reg .b64 	%rd<73>;

	ld.param.u64 	%rd2, [_Z21selection_sort_kernelPii_param_0];
	ld.param.u32 	%r38, [_Z21selection_sort_kernelPii_param_1];
	cvta.to.global.u64 	%rd1, %rd2;
	mov.u32 	%r39, %ctaid.x;
	mov.u32 	%r40, %ntid.x;
	mul.lo.s32 	%r1, %r39, %r40;
	mov.u32 	%r2, %tid.x;
	add.s32 	%r3, %r1, %r2;
	setp.ge.s32 	%p1, %r3, %r38;
	@%p1 bra 	$L__BB0_17;
	add.s32 	%r166, %r3, 1;
	setp.ge.s32 	%p2, %r166, %r38;
	mov.u32 	%r174, %r3;
	@%p2 bra 	$L__BB0_15;
	not.b32 	%r42, %r1;
	add.s32 	%r43, %r38, %r42;
	sub.s32 	%r5, %r43, %r2;
	sub.s32 	%r44, %r38, %r3;
	add.s32 	%r45, %r44, -2;
	and.b32  	%r6, %r5, 15;
	setp.lt.u32 	%p3, %r45, 15;
	mov.u32 	%r174, %r3;
	@%p3 bra 	$L__BB0_6;
	and.b32  	%r46, %r5, -16;
	neg.s32 	%r159, %r46;
	mov.u32 	%r160, %r3;
	mov.u32 	%r174, %r3;
$L__BB0_4:
	.pragma "nounroll";
	add.s32 	%r47, %r160, 1;
	mul.wide.s32 	%rd3, %r47, 4;
	add.s64 	%rd4, %rd1, %rd3;
	ld.global.u32 	%r48, [%rd4];
	mul.wide.s32 	%rd5, %r174, 4;
	add.s64 	%rd6, %rd1, %rd5;
	ld.global.u32 	%r49, [%rd6];
	setp.lt.s32 	%p4, %r48, %r49;
	selp.b32 	%r50, %r47, %r174, %p4;
	ld.global.u32 	%r51, [%rd4+4];
	mul.wide.s32 	%rd7, %r50, 4;
	add.s64 	%rd8, %rd1, %rd7;
	ld.global.u32 	%r52, [%rd8];
	setp.lt.s32 	%p5, %r51, %r52;
	add.s32 	%r53, %r160, 2;
	selp.b32 	%r54, %r53, %r50, %p5;
	ld.global.u32 	%r55, [%rd4+8];
	mul.wide.s32 	%rd9, %r54, 4;
	add.s64 	%rd10, %rd1, %rd9;
	ld.global.u32 	%r56, [%rd10];
	setp.lt.s32 	%p6, %r55, %r56;
	add.s32 	%r57, %r160, 3;
	selp.b32 	%r58, %r57, %r54, %p6;
	ld.global.u32 	%r59, [%rd4+12];
	mul.wide.s32 	%rd11, %r58, 4;
	add.s64 	%rd12, %rd1, %rd11;
	ld.global.u32 	%r60, [%rd12];
	setp.lt.s32 	%p7, %r59, %r60;
	add.s32 	%r61, %r160, 4;
	selp.b32 	%r62, %r61, %r58, %p7;
	ld.global.u32 	%r63, [%rd4+16];
	mul.wide.s32 	%rd13, %r62, 4;
	add.s64 	%rd14, %rd1, %rd13;
	ld.global.u32 	%r64, [%rd14];
	setp.lt.s32 	%p8, %r63, %r64;
	add.s32 	%r65, %r160, 5;
	selp.b32 	%r66, %r65, %r62, %p8;
	ld.global.u32 	%r67, [%rd4+20];
	mul.wide.s32 	%rd15, %r66, 4;
	add.s64 	%rd16, %rd1, %rd15;
	ld.global.u32 	%r68, [%rd16];
	setp.lt.s32 	%p9, %r67, %r68;
	add.s32 	%r69, %r160, 6;
	selp.b32 	%r70, %r69, %r66, %p9;
	ld.global.u32 	%r71, [%rd4+24];
	mul.wide.s32 	%rd17, %r70, 4;
	add.s64 	%rd18, %rd1, %rd17;
	ld.global.u32 	%r72, [%rd18];
	setp.lt.s32 	%p10, %r71, %r72;
	add.s32 	%r73, %r160, 7;
	selp.b32 	%r74, %r73, %r70, %p10;
	ld.global.u32 	%r75, [%rd4+28];
	mul.wide.s32 	%rd19, %r74, 4;
	add.s64 	%rd20, %rd1, %rd19;
	ld.global.u32 	%r76, [%rd20];
	setp.lt.s32 	%p11, %r75, %r76;
	add.s32 	%r77, %r160, 8;
	selp.b32 	%r78, %r77, %r74, %p11;
	ld.global.u32 	%r79, [%rd4+32];
	mul.wide.s32 	%rd21, %r78, 4;
	add.s64 	%rd22, %rd1, %rd21;
	ld.global.u32 	%r80, [%rd22];
	setp.lt.s32 	%p12, %r79, %r80;
	add.s32 	%r81, %r160, 9;
	selp.b32 	%r82, %r81, %r78, %p12;
	ld.global.u32 	%r83, [%rd4+36];
	mul.wide.s32 	%rd23, %r82, 4;
	add.s64 	%rd24, %rd1, %rd23;
	ld.global.u32 	%r84, [%rd24];
	setp.lt.s32 	%p13, %r83, %r84;
	add.s32 	%r85, %r160, 10;
	selp.b32 	%r86, %r85, %r82, %p13;
	ld.global.u32 	%r87, [%rd4+40];
	mul.wide.s32 	%rd25, %r86, 4;
	add.s64 	%rd26, %rd1, %rd25;
	ld.global.u32 	%r88, [%rd26];
	setp.lt.s32 	%p14, %r87, %r88;
	add.s32 	%r89, %r160, 11;
	selp.b32 	%r90, %r89, %r86, %p14;
	ld.global.u32 	%r91, [%rd4+44];
	mul.wide.s32 	%rd27, %r90, 4;
	add.s64 	%rd28, %rd1, %rd27;
	ld.global.u32 	%r92, [%rd28];
	setp.lt.s32 	%p15, %r91, %r92;
	add.s32 	%r93, %r160, 12;
	selp.b32 	%r94, %r93, %r90, %p15;
	ld.global.u32 	%r95, [%rd4+48];
	mul.wide.s32 	%rd29, %r94, 4;
	add.s64 	%rd30, %rd1, %rd29;
	ld.global.u32 	%r96, [%rd30];
	setp.lt.s32 	%p16, %r95, %r96;
	add.s32 	%r97, %r160, 13;
	selp.b32 	%r98, %r97, %r94, %p16;
	ld.global.u32 	%r99, [%rd4+52];
	mul.wide.s32 	%rd31, %r98, 4;
	add.s64 	%rd32, %rd1, %rd31;
	ld.global.u32 	%r100, [%rd32];
	setp.lt.s32 	%p17, %r99, %r100;
	add.s32 	%r101, %r160, 14;
	selp.b32 	%r102, %r101, %r98, %p17;
	ld.global.u32 	%r103, [%rd4+56];
	mul.wide.s32 	%rd33, %r102, 4;
	add.s64 	%rd34, %rd1, %rd33;
	ld.global.u32 	%r104, [%rd34];
	setp.lt.s32 	%p18, %r103, %r104;
	add.s32 	%r105, %r160, 15;
	selp.b32 	%r106, %r105, %r102, %p18;
	ld.global.u32 	%r107, [%rd4+60];
	mul.wide.s32 	%rd35, %r106, 4;
	add.s64 	%rd36, %rd1, %rd35;
	ld.global.u32 	%r108, [%rd36];
	setp.lt.s32 	%p19, %r107, %r108;
	add.s32 	%r160, %r160, 16;
	selp.b32 	%r174, %r160, %r106, %p19;
	add.s32 	%r159, %r159, 16;
	setp.ne.s32 	%p20, %r159, 0;
	@%p20 bra 	$L__BB0_4;
	add.s32 	%r166, %r160, 1;
$L__BB0_6:
	setp.eq.s32 	%p21, %r6, 0;
	@%p21 bra 	$L__BB0_15;
	and.b32  	%r18, %r5, 7;
	setp.lt.u32 	%p22, %r6, 8;
	@%p22 bra 	$L__BB0_9;
	mul.wide.s32 	%rd37, %r166, 4;
	add.s64 	%rd38, %rd1, %rd37;
	ld.global.u32 	%r110, [%rd38];
	mul.wide.s32 	%rd39, %r174, 4;
	add.s64 	%rd40, %rd1, %rd39;
	ld.global.u32 	%r111, [%rd40];
	setp.lt.s32 	%p23, %r110, %r111;
	selp.b32 	%r112, %r166, %r174, %p23;
	add.s32 	%r113, %r166, 1;
	ld.global.u32 	%r114, [%rd38+4];
	mul.wide.s32 	%rd41, %r112, 4;
	add.s64 	%rd42, %rd1, %rd41;
	ld.global.u32 	%r115, [%rd42];
	setp.lt.s32 	%p24, %r114, %r115;
	selp.b32 	%r116, %r113, %r112, %p24;
	add.s32 	%r117, %r166, 2;
	ld.global.u32 	%r118, [%rd38+8];
	mul.wide.s32 	%rd43, %r116, 4;
	add.s64 	%rd44, %rd1, %rd43;
	ld.global.u32 	%r119, [%rd44];
	setp.lt.s32 	%p25, %r118, %r119;
	selp.b32 	%r120, %r117, %r116, %p25;
	add.s32 	%r121, %r166, 3;
	ld.global.u32 	%r122, [%rd38+12];
	mul.wide.s32 	%rd45, %r120, 4;
	add.s64 	%rd46, %rd1, %rd45;
	ld.global.u32 	%r123, [%rd46];
	setp.lt.s32 	%p26, %r122, %r123;
	selp.b32 	%r124, %r121, %r120, %p26;
	add.s32 	%r125, %r166, 4;
	ld.global.u32 	%r126, [%rd38+16];
	mul.wide.s32 	%rd47, %r124, 4;
	add.s64 	%rd48, %rd1, %rd47;
	ld.global.u32 	%r127, [%rd48];
	setp.lt.s32 	%p27, %r126, %r127;
	selp.b32 	%r128, %r125, %r124, %p27;
	add.s32 	%r129, %r166, 5;
	ld.global.u32 	%r130, [%rd38+20];
	mul.wide.s32 	%rd49, %r128, 4;
	add.s64 	%rd50, %rd1, %rd49;
	ld.global.u32 	%r131, [%rd50];
	setp.lt.s32 	%p28, %r130, %r131;
	selp.b32 	%r132, %r129, %r128, %p28;
	add.s32 	%r133, %r166, 6;
	ld.global.u32 	%r134, [%rd38+24];
	mul.wide.s32 	%rd51, %r132, 4;
	add.s64 	%rd52, %rd1, %rd51;
	ld.global.u32 	%r135, [%rd52];
	setp.lt.s32 	%p29, %r134, %r135;
	selp.b32 	%r136, %r133, %r132, %p29;
	add.s32 	%r137, %r166, 7;
	ld.global.u32 	%r138, [%rd38+28];
	mul.wide.s32 	%rd53, %r136, 4;
	add.s64 	%rd54, %rd1, %rd53;
	ld.global.u32 	%r139, [%rd54];
	setp.lt.s32 	%p30, %r138, %r139;
	selp.b32 	%r174, %r137, %r136, %p30;
	add.s32 	%r166, %r166, 8;
$L__BB0_9:
	setp.eq.s32 	%p31, %r18, 0;
	@%p31 bra 	$L__BB0_15;
	and.b32  	%r24, %r5, 3;
	setp.lt.u32 	%p32, %r18, 4;
	@%p32 bra 	$L__BB0_12;
	mul.wide.s32 	%rd55, %r166, 4;
	add.s64 	%rd56, %rd1, %rd55;
	ld.global.u32 	%r141, [%rd56];
	mul.wide.s32 	%rd57, %r174, 4;
	add.s64 	%rd58, %rd1, %rd57;
	ld.global.u32 	%r142, [%rd58];
	setp.lt.s32 	%p33, %r141, %r142;
	selp.b32 	%r143, %r166, %r174, %p33;
	add.s32 	%r144, %r166, 1;
	ld.global.u32 	%r145, [%rd56+4];
	mul.wide.s32 	%rd59, %r143, 4;
	add.s64 	%rd60, %rd1, %rd59;
	ld.global.u32 	%r146, [%rd60];
	setp.lt.s32 	%p34, %r145, %r146;
	selp.b32 	%r147, %r144, %r143, %p34;
	add.s32 	%r148, %r166, 2;
	ld.global.u32 	%r149, [%rd56+8];
	mul.wide.s32 	%rd61, %r147, 4;
	add.s64 	%rd62, %rd1, %rd61;
	ld.global.u32 	%r150, [%rd62];
	setp.lt.s32 	%p35, %r149, %r150;
	selp.b32 	%r151, %r148, %r147, %p35;
	add.s32 	%r152, %r166, 3;
	ld.global.u32 	%r153, [%rd56+12];
	mul.wide.s32 	%rd63, %r151, 4;
	add.s64 	%rd64, %rd1, %rd63;
	ld.global.u32 	%r154, [%rd64];
	setp.lt.s32 	%p36, %r153, %r154;
	selp.b32 	%r174, %r152, %r151, %p36;
	add.s32 	%r166, %r166, 4;
$L__BB0_12:
	setp.eq.s32 	%p37, %r24, 0;
	@%p37 bra 	$L__BB0_15;
	neg.s32 	%r171, %r24;
$L__BB0_14:
	.pragma "nounroll";
	mul.wide.s32 	%rd65, %r166, 4;
	add.s64 	%rd66, %rd1, %rd65;
	ld.global.u32 	%r155, [%rd66];
	mul.wide.s32 	%rd67, %r174, 4;
	add.s64 	%rd68, %rd1, %rd67;
	ld.global.u32 	%r156, [%rd68];
	setp.lt.s32 	%p38, %r155, %r156;
	selp.b32 	%r174, %r166, %r174, %p38;
	add.s32 	%r166, %r166, 1;
	add.s32 	%r171, %r171, 1;
	setp.ne.s32 	%p39, %r171, 0;
	@%p39 bra 	$L__BB0_14;
$L__BB0_15:
	setp.eq.s32 	%p40, %r174, %r3;
	@%p40 bra 	$L__BB0_17;
	mul.wide.s32 	%rd69, %r3, 4;
	add.s64 	%rd70, %rd1, %rd69;
	ld.global.u32 	%r157, [%rd70];
	mul.wide.s32 	%rd71, %r174, 4;
	add.s64 	%rd72, %rd1, %rd71;
	ld.global.u32 	%r158, [%rd72];
	st.global.u32 	[%rd70], %r158;
	st.global.u32 	[%rd72], %r157;
$L__BB0_17:
	ret;

}


// ===== COMPILED SASS (sm_100) =====

	.target	sm_100

	.elftype	@"ET_EXEC"


//--------------------- .note.nv.tkinfo           --------------------------
	.section	.note.nv.tkinfo,"",@"SHT_NOTE"
	.sectionflags	@"SHF_NOTE_NV_TKINFO"
	.tkinfo
        /*0018*/ 	.word	0x00000002
        /*0030*/ 	.string	""
        /*0030*/ 	.string	"ptxas"
        /*0030*/ 	.string	"Cuda compilation tools, release 13.0, V13.0.88"
        /*0030*/ 	.string	"Build cuda_13.0.r13.0/compiler.36424714_0"
        /*0030*/ 	.string	"-arch sm_100 -m 64 "



//--------------------- .note.nv.cuinfo           --------------------------
	.section	.note.nv.cuinfo,"",@"SHT_NOTE"
	.sectionflags	@"SHF_NOTE_NV_CUINFO"
        /*0018*/ 	.short	0x0002
        /*001a*/ 	.short	0x0064
        /*001c*/ 	.short	0x0082
	.zero		2


//--------------------- .nv.info                  --------------------------
	.section	.nv.info,"",@"SHT_CUDA_INFO"
	.align	4


	//----- nvinfo : EIATTR_REGCOUNT
	.align		4
        /*0000*/ 	.byte	0x04, 0x2f
        /*0002*/ 	.short	(.L_1 - .L_0)
	.align		4
.L_0:
        /*0004*/ 	.word	index@(_Z21selection_sort_kernelPii)
        /*0008*/ 	.word	0x00000014


	//----- nvinfo : EIATTR_FRAME_SIZE
	.align		4
.L_1:
        /*000c*/ 	.byte	0x04, 0x11
        /*000e*/ 	.short	(.L_3 - .L_2)
	.align		4
.L_2:
        /*0010*/ 	.word	index@(_Z21selection_sort_kernelPii)
        /*0014*/ 	.word	0x00000000


	//----- nvinfo : EIATTR_MIN_STACK_SIZE
	.align		4
.L_3:
        /*0018*/ 	.byte	0x04, 0x12
        /*001a*/ 	.short	(.L_5 - .L_4)
	.align		4
.L_4:
        /*001c*/ 	.word	index@(_Z21selection_sort_kernelPii)
        /*0020*/ 	.word	0x00000000
.L_5:


//--------------------- .nv.compat                --------------------------
	.section	.nv.compat,"",@"SHT_CUDA_COMPAT_INFO"
	.align	4
        /*0000*/ 	.byte	0x02, 0x09, 0x00, 0x00, 0x02, 0x02, 0x01, 0x00, 0x02, 0x05, 0x05, 0x00, 0x03, 0x07, 0x01, 0x01
        /*0010*/ 	.byte	0x02, 0x03, 0x00, 0x00, 0x02, 0x06, 0x01, 0x00, 0x04, 0x0b, 0x08, 0x00, 0x09, 0x00, 0x00, 0x00
        /*0020*/ 	.byte	0x00, 0x00, 0x00, 0x00


//--------------------- .nv.info._Z21selection_sort_kernelPii --------------------------
	.section	.nv.info._Z21selection_sort_kernelPii,"",@"SHT_CUDA_INFO"
	.sectionflags	@""
	.align	4


	//----- nvinfo : EIATTR_CUDA_API_VERSION
	.align		4
        /*0000*/ 	.byte	0x04, 0x37
        /*0002*/ 	.short	(.L_7 - .L_6)
.L_6:
        /*0004*/ 	.word	0x00000082


	//----- nvinfo : EIATTR_KPARAM_INFO
	.align		4
.L_7:
        /*0008*/ 	.byte	0x04, 0x17
        /*000a*/ 	.short	(.L_9 - .L_8)
.L_8:
        /*000c*/ 	.word	0x00000000
        /*0010*/ 	.short	0x0001
        /*0012*/ 	.short	0x0008
        /*0014*/ 	.byte	0x00, 0xf0, 0x11, 0x00


	//----- nvinfo : EIATTR_KPARAM_INFO
	.align		4
.L_9:
        /*0018*/ 	.byte	0x04, 0x17
        /*001a*/ 	.short	(.L_11 - .L_10)
.L_10:
        /*001c*/ 	.word	0x00000000
        /*0020*/ 	.short	0x0000
        /*0022*/ 	.short	0x0000
        /*0024*/ 	.byte	0x00, 0xf5, 0x21, 0x00


	//----- nvinfo : EIATTR_SPARSE_MMA_MASK
	.align		4
.L_11:
        /*0028*/ 	.byte	0x03, 0x50
        /*002a*/ 	.short	0x0000


	//----- nvinfo : EIATTR_MAXREG_COUNT
	.align		4
        /*002c*/ 	.byte	0x03, 0x1b
        /*002e*/ 	.short	0x00ff


	//----- nvinfo : EIATTR_MERCURY_ISA_VERSION
	.align		4
        /*0030*/ 	.byte	0x03, 0x5f
        /*0032*/ 	.short	0x0101


	//----- nvinfo : EIATTR_VRC_CTA_INIT_COUNT
	.align		4
        /*0034*/ 	.byte	0x02, 0x4a
	.zero		1
	.zero		1


	//----- nvinfo : EIATTR_EXIT_INSTR_OFFSETS
	.align		4
        /*0038*/ 	.byte	0x04, 0x1c
        /*003a*/ 	.short	(.L_13 - .L_12)


	//   ....[0]....
.L_12:
        /*003c*/ 	.word	0x00000080


	//   ....[1]....
        /*0040*/ 	.word	0x00000d80


	//   ....[2]....
        /*0044*/ 	.word	0x00000e00


	//----- nvinfo : EIATTR_CRS_STACK_SIZE
	.align		4
.L_13:
        /*0048*/ 	.byte	0x04, 0x1e
        /*004a*/ 	.short	(.L_15 - .L_14)
.L_14:
        /*004c*/ 	.word	0x00000000


	//----- nvinfo : EIATTR_CBANK_PARAM_SIZE
	.align		4
.L_15:
        /*0050*/ 	.byte	0x03, 0x19
        /*0052*/ 	.short	0x000c


	//----- nvinfo : EIATTR_PARAM_CBANK
	.align		4
        /*0054*/ 	.byte	0x04, 0x0a
        /*0056*/ 	.short	(.L_17 - .L_16)
	.align		4
.L_16:
        /*0058*/ 	.word	index@(.nv.constant0._Z21selection_sort_kernelPii)
        /*005c*/ 	.short	0x0380
        /*005e*/ 	.short	0x000c


	//----- nvinfo : EIATTR_SW_WAR
	.align		4
.L_17:
        /*0060*/ 	.byte	0x04, 0x36
        /*0062*/ 	.short	(.L_19 - .L_18)
.L_18:
        /*0064*/ 	.word	0x00000008
.L_19:


//--------------------- .nv.callgraph             --------------------------
	.section	.nv.callgraph,"",@"SHT_CUDA_CALLGRAPH"
	.align	4
	.sectionentsize	8
	.align		4
        /*0000*/ 	.word	0x00000000
	.align		4
        /*0004*/ 	.word	0xffffffff
	.align		4
        /*0008*/ 	.word	0x00000000
	.align		4
        /*000c*/ 	.word	0xfffffffe
	.align		4
        /*0010*/ 	.word	0x00000000
	.align		4
        /*0014*/ 	.word	0xfffffffd
	.align		4
        /*0018*/ 	.word	0x00000000
	.align		4
        /*001c*/ 	.word	0xfffffffc


//--------------------- .text._Z21selection_sort_kernelPii --------------------------
	.section	.text._Z21selection_sort_kernelPii,"ax",@progbits
	.align	128
        .global         _Z21selection_sort_kernelPii
        .type           _Z21selection_sort_kernelPii,@function
        .size           _Z21selection_sort_kernelPii,(.L_x_12 - _Z21selection_sort_kernelPii)
        .other          _Z21selection_sort_kernelPii,@"STO_CUDA_ENTRY STV_DEFAULT"
_Z21selection_sort_kernelPii:
.text._Z21selection_sort_kernelPii:
[----:B------:R-:W-:Y:S01]  /*0000*/  LDC R1, c[0x0][0x37c] ;  /* 0x0000df00ff017b82 */ /* 0x000fe20000000800 */
[----:B------:R-:W0:Y:S07]  /*0010*/  S2R R2, SR_TID.X ;  /* 0x0000000000027919 */ /* 0x000e2e0000002100 */
[----:B------:R-:W1:Y:S01]  /*0020*/  S2UR UR4, SR_CTAID.X ;  /* 0x00000000000479c3 */ /* 0x000e620000002500 */
[----:B------:R-:W1:Y:S07]  /*0030*/  LDCU UR5, c[0x0][0x360] ;  /* 0x00006c00ff0577ac */ /* 0x000e6e0008000800 */
[----:B------:R-:W2:Y:S01]  /*0040*/  LDC R5, c[0x0][0x388] ;  /* 0x0000e200ff057b82 */ /* 0x000ea20000000800 */
[----:B-1----:R-:W-:-:S06]  /*0050*/  UIMAD UR4, UR4, UR5, URZ ;  /* 0x00000005040472a4 */ /* 0x002fcc000f8e02ff */
[----:B0-----:R-:W-:-:S05]  /*0060*/  VIADD R0, R2, UR4 ;  /* 0x0000000402007c36 */ /* 0x001fca0008000000 */
[----:B--2---:R-:W-:-:S13]  /*0070*/  ISETP.GE.AND P0, PT, R0, R5, PT ;  /* 0x000000050000720c */ /* 0x004fda0003f06270 */
[----:B------:R-:W-:Y:S05]  /*0080*/  @P0 EXIT ;  /* 0x000000000000094d */ /* 0x000fea0003800000 */
[----:B------:R-:W-:Y:S01]  /*0090*/  VIADD R3, R0, 0x1 ;  /* 0x0000000100037836 */ /* 0x000fe20000000000 */
[----:B------:R-:W0:Y:S01]  /*00a0*/  LDCU.64 UR6, c[0x0][0x358] ;  /* 0x00006b00ff0677ac */ /* 0x000e220008000a00 */
[----:B------:R-:W-:Y:S01]  /*00b0*/  BSSY.RECONVERGENT B0, `(.L_x_0) ;  /* 0x00000cb000007945 */ /* 0x000fe20003800200 */
[----:B------:R-:W-:Y:S02]  /*00c0*/  IMAD.MOV.U32 R10, RZ, RZ, R0 ;  /* 0x000000ffff0a7224 */ /* 0x000fe400078e0000 */
[----:B------:R-:W-:-:S13]  /*00d0*/  ISETP.GE.AND P0, PT, R3, R5, PT ;  /* 0x000000050300720c */ /* 0x000fda0003f06270 */
[----:B------:R-:W-:Y:S05]  /*00e0*/  @P0 BRA `(.L_x_1) ;  /* 0x0000000c001c0947 */ /* 0x000fea0003800000 */
[--C-:B------:R-:W-:Y:S01]  /*00f0*/  IADD3 R4, PT, PT, -R0, -0x2, R5.reuse ;  /* 0xfffffffe00047810 */ /* 0x100fe20007ffe105 */
[----:B------:R-:W-:Y:S01]  /*0100*/  ULOP3.LUT UR5, URZ, UR4, URZ, 0x33, !UPT ;  /* 0x00000004ff057292 */ /* 0x000fe2000f8e33ff */
[----:B------:R-:W-:Y:S01]  /*0110*/  BSSY.RECONVERGENT B1, `(.L_x_2) ;  /* 0x0000064000017945 */ /* 0x000fe20003800200 */
[----:B------:R-:W-:Y:S02]  /*0120*/  MOV R10, R0 ;  /* 0x00000000000a7202 */ /* 0x000fe40000000f00 */
[----:B------:R-:W-:Y:S02]  /*0130*/  ISETP.GE.U32.AND P0, PT, R4, 0xf, PT ;  /* 0x0000000f0400780c */ /* 0x000fe40003f06070 */
[----:B------:R-:W-:-:S04]  /*0140*/  IADD3 R2, PT, PT, -R2, UR5, R5 ;  /* 0x0000000502027c10 */ /* 0x000fc8000fffe105 */
[----:B------:R-:W-:-:S07]  /*0150*/  LOP3.LUT R16, R2, 0xf, RZ, 0xc0, !PT ;  /* 0x0000000f02107812 */ /* 0x000fce00078ec0ff */
[----:B------:R-:W-:Y:S05]  /*0160*/  @!P0 BRA `(.L_x_3) ;  /* 0x0000000400788947 */ /* 0x000fea0003800000 */
[----:B------:R-:W-:Y:S01]  /*0170*/  LOP3.LUT R3, R2, 0xfffffff0, RZ, 0xc0, !PT ;  /* 0xfffffff002037812 */ /* 0x000fe200078ec0ff */
[----:B------:R-:W-:Y:S01]  /*0180*/  BSSY.RECONVERGENT B2, `(.L_x_4) ;  /* 0x000005b000027945 */ /* 0x000fe20003800200 */
[--C-:B------:R-:W-:Y:S02]  /*0190*/  IMAD.MOV.U32 R8, RZ, RZ, R0.reuse ;  /* 0x000000ffff087224 */ /* 0x100fe400078e0000 */
[----:B------:R-:W-:Y:S01]  /*01a0*/  IMAD.MOV.U32 R10, RZ, RZ, R0 ;  /* 0x000000ffff0a7224 */ /* 0x000fe200078e0000 */
[----:B------:R-:W-:-:S07]  /*01b0*/  IADD3 R3, PT, PT, -R3, RZ, RZ ;  /* 0x000000ff03037210 */ /* 0x000fce0007ffe1ff */
.L_x_5:
[----:B------:R-:W1:Y:S01]  /*01c0*/  LDC.64 R6, c[0x0][0x380] ;  /* 0x0000e000ff067b82 */ /* 0x000e620000000a00 */
[----:B------:R-:W-:Y:S02]  /*01d0*/  VIADD R9, R8, 0x1 ;  /* 0x0000000108097836 */ /* 0x000fe40000000000 */
[----:B-1----:R-:W-:-:S04]  /*01e0*/  IMAD.WIDE R12, R10, 0x4, R6 ;  /* 0x000000040a0c7825 */ /* 0x002fc800078e0206 */
[----:B------:R-:W-:Y:S02]  /*01f0*/  IMAD.WIDE R4, R9, 0x4, R6 ;  /* 0x0000000409047825 */ /* 0x000fe400078e0206 */
[----:B0-----:R-:W2:Y:S04]  /*0200*/  LDG.E R12, desc[UR6][R12.64] ;  /* 0x000000060c0c7981 */ /* 0x001ea8000c1e1900 */
[----:B------:R-:W2:Y:S04]  /*0210*/  LDG.E R11, desc[UR6][R4.64] ;  /* 0x00000006040b7981 */ /* 0x000ea8000c1e1900 */
[----:B------:R-:W3:Y:S04]  /*0220*/  LDG.E R14, desc[UR6][R4.64+0x4] ;  /* 0x00000406040e7981 */ /* 0x000ee8000c1e1900 */
[----:B------:R-:W4:Y:S01]  /*0230*/  LDG.E R17, desc[UR6][R4.64+0x8] ;  /* 0x0000080604117981 */ /* 0x000f22000c1e1900 */
[----:B--2---:R-:W-:-:S04]  /*0240*/  ISETP.GE.AND P0, PT, R11, R12, PT ;  /* 0x0000000c0b00720c */ /* 0x004fc80003f06270 */
[----:B------:R-:W-:-:S05]  /*0250*/  SEL R9, R9, R10, !P0 ;  /* 0x0000000a09097207 */ /* 0x000fca0004000000 */
[----:B------:R-:W-:-:S06]  /*0260*/  IMAD.WIDE R10, R9, 0x4, R6 ;  /* 0x00000004090a7825 */ /* 0x000fcc00078e0206 */
[----:B------:R-:W3:Y:S02]  /*0270*/  LDG.E R11, desc[UR6][R10.64] ;  /* 0x000000060a0b7981 */ /* 0x000ee4000c1e1900 */
[----:B---3--:R-:W-:-:S13]  /*0280*/  ISETP.GE.AND P0, PT, R14, R11, PT ;  /* 0x0000000b0e00720c */ /* 0x008fda0003f06270 */
[----:B------:R-:W-:-:S04]  /*0290*/  @!P0 VIADD R9, R8, 0x2 ;  /* 0x0000000208098836 */ /* 0x000fc80000000000 */
[----:B------:R-:W-:-:S06]  /*02a0*/  IMAD.WIDE R14, R9, 0x4, R6 ;  /* 0x00000004090e7825 */ /* 0x000fcc00078e0206 */
[----:B------:R-:W4:Y:S02]  /*02b0*/  LDG.E R14, desc[UR6][R14.64] ;  /* 0x000000060e0e7981 */ /* 0x000f24000c1e1900 */
[----:B----4-:R-:W-:Y:S02]  /*02c0*/  ISETP.GE.AND P0, PT, R17, R14, PT ;  /* 0x0000000e1100720c */ /* 0x010fe40003f06270 */
[----:B------:R-:W2:Y:S11]  /*02d0*/  LDG.E R17, desc[UR6][R4.64+0xc] ;  /* 0x00000c0604117981 */ /* 0x000eb6000c1e1900 */
[----:B------:R-:W-:-:S05]  /*02e0*/  @!P0 IADD3 R9, PT, PT, R8, 0x3, RZ ;  /* 0x0000000308098810 */ /* 0x000fca0007ffe0ff */
[----:B------:R-:W-:-:S06]  /*02f0*/  IMAD.WIDE R12, R9, 0x4, R6 ;  /* 0x00000004090c7825 */ /* 0x000fcc00078e0206 */
[----:B------:R-:W2:Y:S02]  /*0300*/  LDG.E R12, desc[UR6][R12.64] ;  /* 0x000000060c0c7981 */ /* 0x000ea4000c1e1900 */
[----:B--2---:R-:W-:Y:S02]  /*0310*/  ISETP.GE.AND P0, PT, R17, R12, PT ;  /* 0x0000000c1100720c */ /* 0x004fe40003f06270 */
[----:B------:R-:W2:Y:S11]  /*0320*/  LDG.E R17, desc[UR6][R4.64+0x10] ;  /* 0x0000100604117981 */ /* 0x000eb6000c1e1900 */
[----:B------:R-:W-:-:S04]  /*0330*/  @!P0 VIADD R9, R8, 0x4 ;  /* 0x0000000408098836 */ /* 0x000fc80000000000 */
        /* <DEDUP_REMOVED lines=43> */
[----:B------:R-:W2:Y:S04]  /*05f0*/  LDG.E R17, desc[UR6][R4.64+0x34] ;  /* 0x0000340604117981 */ /* 0x000ea8000c1e1900 */
[----:B------:R-:W3:Y:S07]  /*0600*/  LDG.E R12, desc[UR6][R4.64+0x3c] ;  /* 0x00003c06040c7981 */ /* 0x000eee000c1e1900 */
        /* <DEDUP_REMOVED lines=8> */
[----:B--2---:R-:W-:-:S13]  /*0690*/  ISETP.GE.AND P0, PT, R17, R14, PT ;  /* 0x0000000e1100720c */ /* 0x004fda0003f06270 */
[----:B------:R-:W-:-:S05]  /*06a0*/  @!P0 IADD3 R9, PT, PT, R8, 0xf, RZ ;  /* 0x0000000f08098810 */ /* 0x000fca0007ffe0ff */
[----:B------:R-:W-:-:S06]  /*06b0*/  IMAD.WIDE R6, R9, 0x4, R6 ;  /* 0x0000000409067825 */ /* 0x000fcc00078e0206 */
[----:B------:R-:W3:Y:S01]  /*06c0*/  LDG.E R7, desc[UR6][R6.64] ;  /* 0x0000000606077981 */ /* 0x000ee2000c1e1900 */
[----:B------:R-:W-:-:S05]  /*06d0*/  VIADD R3, R3, 0x10 ;  /* 0x0000001003037836 */ /* 0x000fca0000000000 */
[----:B------:R-:W-:Y:S01]  /*06e0*/  ISETP.NE.AND P1, PT, R3, RZ, PT ;  /* 0x000000ff0300720c */ /* 0x000fe20003f25270 */
[----:B------:R-:W-:Y:S01]  /*06f0*/  VIADD R8, R8, 0x10 ;  /* 0x0000001008087836 */ /* 0x000fe20000000000 */
[----:B---3--:R-:W-:-:S04]  /*0700*/  ISETP.GE.AND P0, PT, R12, R7, PT ;  /* 0x000000070c00720c */ /* 0x008fc80003f06270 */
[----:B------:R-:W-:-:S07]  /*0710*/  SEL R10, R8, R9, !P0 ;  /* 0x00000009080a7207 */ /* 0x000fce0004000000 */
[----:B------:R-:W-:Y:S05]  /*0720*/  @P1 BRA `(.L_x_5) ;  /* 0xfffffff800a41947 */ /* 0x000fea000383ffff */
[----:B------:R-:W-:Y:S05]  /*0730*/  BSYNC.RECONVERGENT B2 ;  /* 0x0000000000027941 */ /* 0x000fea0003800200 */
.L_x_4:
[----:B------:R-:W-:-:S07]  /*0740*/  IADD3 R3, PT, PT, R8, 0x1, RZ ;  /* 0x0000000108037810 */ /* 0x000fce0007ffe0ff */
.L_x_3:
[----:B0-----:R-:W-:Y:S05]  /*0750*/  BSYNC.RECONVERGENT B1 ;  /* 0x0000000000017941 */ /* 0x001fea0003800200 */
.L_x_2:
[----:B------:R-:W-:-:S13]  /*0760*/  ISETP.NE.AND P0, PT, R16, RZ, PT ;  /* 0x000000ff1000720c */ /* 0x000fda0003f05270 */
[----:B------:R-:W-:Y:S05]  /*0770*/  @!P0 BRA `(.L_x_1) ;  /* 0x0000000400788947 */ /* 0x000fea0003800000 */
[----:B------:R-:W-:Y:S01]  /*0780*/  ISETP.GE.U32.AND P1, PT, R16, 0x8, PT ;  /* 0x000000081000780c */ /* 0x000fe20003f26070 */
[----:B------:R-:W-:Y:S01]  /*0790*/  BSSY.RECONVERGENT B1, `(.L_x_6) ;  /* 0x0000030000017945 */ /* 0x000fe20003800200 */
[----:B------:R-:W-:-:S04]  /*07a0*/  LOP3.LUT R17, R2, 0x7, RZ, 0xc0, !PT ;  /* 0x0000000702117812 */ /* 0x000fc800078ec0ff */
[----:B------:R-:W-:-:S07]  /*07b0*/  ISETP.NE.AND P0, PT, R17, RZ, PT ;  /* 0x000000ff1100720c */ /* 0x000fce0003f05270 */
[----:B------:R-:W-:Y:S06]  /*07c0*/  @!P1 BRA `(.L_x_7) ;  /* 0x0000000000b09947 */ /* 0x000fec0003800000 */
[----:B------:R-:W0:Y:S02]  /*07d0*/  LDC.64 R6, c[0x0][0x380] ;  /* 0x0000e000ff067b82 */ /* 0x000e240000000a00 */
[----:B0-----:R-:W-:-:S04]  /*07e0*/  IMAD.WIDE R12, R10, 0x4, R6 ;  /* 0x000000040a0c7825 */ /* 0x001fc800078e0206 */
[C---:B------:R-:W-:Y:S02]  /*07f0*/  IMAD.WIDE R4, R3.reuse, 0x4, R6 ;  /* 0x0000000403047825 */ /* 0x040fe400078e0206 */
[----:B------:R-:W2:Y:S04]  /*0800*/  LDG.E R13, desc[UR6][R12.64] ;  /* 0x000000060c0d7981 */ /* 0x000ea8000c1e1900 */
[----:B------:R-:W2:Y:S02]  /*0810*/  LDG.E R8, desc[UR6][R4.64] ;  /* 0x0000000604087981 */ /* 0x000ea4000c1e1900 */
[----:B--2---:R-:W-:Y:S02]  /*0820*/  ISETP.GE.AND P1, PT, R8, R13, PT ;  /* 0x0000000d0800720c */ /* 0x004fe40003f26270 */
[----:B------:R-:W2:Y:S02]  /*0830*/  LDG.E R8, desc[UR6][R4.64+0x4] ;  /* 0x0000040604087981 */ /* 0x000ea4000c1e1900 */
[----:B------:R-:W-:-:S05]  /*0840*/  SEL R9, R3, R10, !P1 ;  /* 0x0000000a03097207 */ /* 0x000fca0004800000 */
        /* <DEDUP_REMOVED lines=32> */
[----:B--2---:R-:W-:-:S13]  /*0a50*/  ISETP.GE.AND P1, PT, R8, R7, PT ;  /* 0x000000070800720c */ /* 0x004fda0003f26270 */
[C---:B------:R-:W-:Y:S02]  /*0a60*/  @!P1 VIADD R9, R3.reuse, 0x7 ;  /* 0x0000000703099836 */ /* 0x040fe40000000000 */
[----:B------:R-:W-:-:S03]  /*0a70*/  VIADD R3, R3, 0x8 ;  /* 0x0000000803037836 */ /* 0x000fc60000000000 */
[----:B------:R-:W-:-:S07]  /*0a80*/  MOV R10, R9 ;  /* 0x00000009000a7202 */ /* 0x000fce0000000f00 */
.L_x_7:
[----:B------:R-:W-:Y:S05]  /*0a90*/  BSYNC.RECONVERGENT B1 ;  /* 0x0000000000017941 */ /* 0x000fea0003800200 */
.L_x_6:
        /* <DEDUP_REMOVED lines=8> */
[----:B------:R-:W-:Y:S02]  /*0b20*/  IMAD.WIDE R4, R3, 0x4, R6 ;  /* 0x0000000403047825 */ /* 0x000fe400078e0206 */
[----:B------:R-:W2:Y:S04]  /*0b30*/  LDG.E R8, desc[UR6][R8.64] ;  /* 0x0000000608087981 */ /* 0x000ea8000c1e1900 */
[----:B------:R-:W2:Y:S04]  /*0b40*/  LDG.E R11, desc[UR6][R4.64] ;  /* 0x00000006040b7981 */ /* 0x000ea8000c1e1900 */
[----:B------:R-:W3:Y:S04]  /*0b50*/  LDG.E R12, desc[UR6][R4.64+0x4] ;  /* 0x00000406040c7981 */ /* 0x000ee8000c1e1900 */
[----:B------:R-:W4:Y:S01]  /*0b60*/  LDG.E R14, desc[UR6][R4.64+0x8] ;  /* 0x00000806040e7981 */ /* 0x000f22000c1e1900 */
[----:B--2---:R-:W-:-:S03]  /*0b70*/  ISETP.GE.AND P1, PT, R11, R8, PT ;  /* 0x000000080b00720c */ /* 0x004fc60003f26270 */
[----:B------:R-:W2:Y:S01]  /*0b80*/  LDG.E R8, desc[UR6][R4.64+0xc] ;  /* 0x00000c0604087981 */ /* 0x000ea2000c1e1900 */
[----:B------:R-:W-:-:S05]  /*0b90*/  SEL R15, R3, R10, !P1 ;  /* 0x0000000a030f7207 */ /* 0x000fca0004800000 */
[----:B------:R-:W-:-:S06]  /*0ba0*/  IMAD.WIDE R10, R15, 0x4, R6 ;  /* 0x000000040f0a7825 */ /* 0x000fcc00078e0206 */
[----:B------:R-:W3:Y:S02]  /*0bb0*/  LDG.E R11, desc[UR6][R10.64] ;  /* 0x000000060a0b7981 */ /* 0x000ee4000c1e1900 */
[----:B---3--:R-:W-:-:S13]  /*0bc0*/  ISETP.GE.AND P1, PT, R12, R11, PT ;  /* 0x0000000b0c00720c */ /* 0x008fda0003f26270 */
[----:B------:R-:W-:-:S04]  /*0bd0*/  @!P1 VIADD R15, R3, 0x1 ;  /* 0x00000001030f9836 */ /* 0x000fc80000000000 */
[----:B------:R-:W-:-:S06]  /*0be0*/  IMAD.WIDE R12, R15, 0x4, R6 ;  /* 0x000000040f0c7825 */ /* 0x000fcc00078e0206 */
[----:B------:R-:W4:Y:S02]  /*0bf0*/  LDG.E R13, desc[UR6][R12.64] ;  /* 0x000000060c0d7981 */ /* 0x000f24000c1e1900 */
[----:B----4-:R-:W-:-:S13]  /*0c00*/  ISETP.GE.AND P1, PT, R14, R13, PT ;  /* 0x0000000d0e00720c */ /* 0x010fda0003f26270 */
[----:B------:R-:W-:-:S04]  /*0c10*/  @!P1 VIADD R15, R3, 0x2 ;  /* 0x00000002030f9836 */ /* 0x000fc80000000000 */
[----:B------:R-:W-:-:S06]  /*0c20*/  IMAD.WIDE R6, R15, 0x4, R6 ;  /* 0x000000040f067825 */ /* 0x000fcc00078e0206 */
[----:B------:R-:W2:Y:S02]  /*0c30*/  LDG.E R7, desc[UR6][R6.64] ;  /* 0x0000000606077981 */ /* 0x000ea4000c1e1900 */
[----:B--2---:R-:W-:-:S13]  /*0c40*/  ISETP.GE.AND P1, PT, R8, R7, PT ;  /* 0x000000070800720c */ /* 0x004fda0003f26270 */
[C---:B------:R-:W-:Y:S01]  /*0c50*/  @!P1 IADD3 R15, PT, PT, R3.reuse, 0x3, RZ ;  /* 0x00000003030f9810 */ /* 0x040fe20007ffe0ff */
[----:B------:R-:W-:-:S04]  /*0c60*/  VIADD R3, R3, 0x4 ;  /* 0x0000000403037836 */ /* 0x000fc80000000000 */
[----:B------:R-:W-:-:S07]  /*0c70*/  IMAD.MOV.U32 R10, RZ, RZ, R15 ;  /* 0x000000ffff0a7224 */ /* 0x000fce00078e000f */
.L_x_9:
[----:B------:R-:W-:Y:S05]  /*0c80*/  BSYNC.RECONVERGENT B1 ;  /* 0x0000000000017941 */ /* 0x000fea0003800200 */
.L_x_8:
[----:B------:R-:W-:Y:S05]  /*0c90*/  @!P0 BRA `(.L_x_1) ;  /* 0x0000000000308947 */ /* 0x000fea0003800000 */
[----:B------:R-:W0:Y:S01]  /*0ca0*/  LDC.64 R6, c[0x0][0x380] ;  /* 0x0000e000ff067b82 */ /* 0x000e220000000a00 */
[----:B------:R-:W-:-:S07]  /*0cb0*/  IADD3 R2, PT, PT, -R2, RZ, RZ ;  /* 0x000000ff02027210 */ /* 0x000fce0007ffe1ff */
.L_x_10:
[----:B0-----:R-:W-:-:S04]  /*0cc0*/  IMAD.WIDE R4, R3, 0x4, R6 ;  /* 0x0000000403047825 */ /* 0x001fc800078e0206 */
[----:B------:R-:W-:Y:S02]  /*0cd0*/  IMAD.WIDE R8, R10, 0x4, R6 ;  /* 0x000000040a087825 */ /* 0x000fe400078e0206 */
[----:B------:R-:W2:Y:S04]  /*0ce0*/  LDG.E R4, desc[UR6][R4.64] ;  /* 0x0000000604047981 */ /* 0x000ea8000c1e1900 */
[----:B------:R-:W2:Y:S01]  /*0cf0*/  LDG.E R9, desc[UR6][R8.64] ;  /* 0x0000000608097981 */ /* 0x000ea2000c1e1900 */
[----:B------:R-:W-:-:S05]  /*0d00*/  VIADD R2, R2, 0x1 ;  /* 0x0000000102027836 */ /* 0x000fca0000000000 */
[----:B------:R-:W-:Y:S02]  /*0d10*/  ISETP.NE.AND P1, PT, R2, RZ, PT ;  /* 0x000000ff0200720c */ /* 0x000fe40003f25270 */
[----:B--2---:R-:W-:-:S04]  /*0d20*/  ISETP.GE.AND P0, PT, R4, R9, PT ;  /* 0x000000090400720c */ /* 0x004fc80003f06270 */
[C---:B------:R-:W-:Y:S02]  /*0d30*/  SEL R10, R3.reuse, R10, !P0 ;  /* 0x0000000a030a7207 */ /* 0x040fe40004000000 */
[----:B------:R-:W-:-:S05]  /*0d40*/  IADD3 R3, PT, PT, R3, 0x1, RZ ;  /* 0x0000000103037810 */ /* 0x000fca0007ffe0ff */
[----:B------:R-:W-:Y:S05]  /*0d50*/  @P1 BRA `(.L_x_10) ;  /* 0xfffffffc00d81947 */ /* 0x000fea000383ffff */
.L_x_1:
[----:B0-----:R-:W-:Y:S05]  /*0d60*/  BSYNC.RECONVERGENT B0 ;  /* 0x0000000000007941 */ /* 0x001fea0003800200 */
.L_x_0:
[----:B------:R-:W-:-:S13]  /*0d70*/  ISETP.NE.AND P0, PT, R10, R0, PT ;  /* 0x000000000a00720c */ /* 0x000fda0003f05270 */
[----:B------:R-:W-:Y:S05]  /*0d80*/  @!P0 EXIT ;  /* 0x000000000000894d */ /* 0x000fea0003800000 */
[----:B------:R-:W0:Y:S02]  /*0d90*/  LDC.64 R2, c[0x0][0x380] ;  /* 0x0000e000ff027b82 */ /* 0x000e240000000a00 */
[----:B0-----:R-:W-:-:S04]  /*0da0*/  IMAD.WIDE R4, R10, 0x4, R2 ;  /* 0x000000040a047825 */ /* 0x001fc800078e0202 */
[----:B------:R-:W-:Y:S01]  /*0db0*/  IMAD.WIDE R2, R0, 0x4, R2 ;  /* 0x0000000400027825 */ /* 0x000fe200078e0202 */
[----:B------:R-:W2:Y:S04]  /*0dc0*/  LDG.E R9, desc[UR6][R4.64] ;  /* 0x0000000604097981 */ /* 0x000ea8000c1e1900 */
[----:B------:R-:W3:Y:S04]  /*0dd0*/  LDG.E R7, desc[UR6][R2.64] ;  /* 0x0000000602077981 */ /* 0x000ee8000c1e1900 */
[----:B--2---:R-:W-:Y:S04]  /*0de0*/  STG.E desc[UR6][R2.64], R9 ;  /* 0x0000000902007986 */ /* 0x004fe8000c101906 */
[----:B---3--:R-:W-:Y:S01]  /*0df0*/  STG.E desc[UR6][R4.64], R7 ;  /* 0x0000000704007986 */ /* 0x008fe2000c101906 */
[----:B------:R-:W-:Y:S05]  /*0e00*/  EXIT ;  /* 0x000000000000794d */ /* 0x000fea0003800000 */
.L_x_11:
[----:B------:R-:W-:-:S00]  /*0e10*/  BRA `(.L_x_11) ;  /* 0xfffffffc00fc7947 */ /* 0x000fc0000383ffff */
[----:B------:R-:W-:-:S00]  /*0e20*/  NOP ;  /* 0x0000000000007918 */ /* 0x000fc00000000000 */
        /* <DEDUP_REMOVED lines=13> */
.L_x_12:


//--------------------- .nv.shared.reserved.0     --------------------------
	.section	.nv.shared.reserved.0,"aw",@nobits
	.weak		__nv_reservedSMEM_offset_0_alias
	.size		__nv_reservedSMEM_offset_0_alias, 0, 64
	.other		__nv_reservedSMEM_offset_0_alias,@"STO_CUDA_RESERVED_SHARED STV_DEFAULT"
__nv_reservedSMEM_offset_0_alias:
	.zero		0
	.zero		64


//--------------------- .nv.constant0._Z21selection_sort_kernelPii --------------------------
	.section	.nv.constant0._Z21selection_sort_kernelPii,"a",@progbits
	.sectionflags	@""
	.align	4
.nv.constant0._Z21selection_sort_kernelPii:
	.zero		908


//--------------------- SYMBOLS --------------------------

	.type		.nv.reservedSmem.offset0,@object
	.size		.nv.reservedSmem.offset0,0x4
